//
// Generated by NVIDIA NVVM Compiler
//
// Compiler Build ID: CL-36424714
// Cuda compilation tools, release 13.0, V13.0.88
// Based on NVVM 20.0.0
//

.version 9.0
.target sm_100
.address_size 64

	// .globl	_Z7testgpuPii

.visible .entry _Z7testgpuPii(
	.param .u64 .ptr .align 1 _Z7testgpuPii_param_0,
	.param .u32 _Z7testgpuPii_param_1
)
{
	.reg .pred 	%p<6>;
	.reg .b32 	%r<42>;
	.reg .b64 	%rd<3>;

	ld.param.u64 	%rd2, [_Z7testgpuPii_param_0];
	ld.param.u32 	%r22, [_Z7testgpuPii_param_1];
	cvta.to.global.u64 	%rd1, %rd2;
	setp.lt.s32 	%p1, %r22, 1;
	@%p1 bra 	$L__BB0_8;
	ld.global.u32 	%r41, [%rd1];
	and.b32  	%r2, %r22, 3;
	setp.lt.u32 	%p2, %r22, 4;
	mov.b32 	%r40, 0;
	@%p2 bra 	$L__BB0_4;
	and.b32  	%r40, %r22, 2147483644;
	neg.s32 	%r33, %r40;
	mov.b32 	%r32, 1;
$L__BB0_3:
	add.s32 	%r26, %r32, -1;
	mad.lo.s32 	%r27, %r41, %r26, %r41;
	add.s32 	%r28, %r32, 2;
	mad.lo.s32 	%r29, %r27, %r32, %r27;
	mad.lo.s32 	%r30, %r29, %r32, %r29;
	add.s32 	%r31, %r30, %r29;
	mad.lo.s32 	%r41, %r31, %r28, %r31;
	add.s32 	%r33, %r33, 4;
	add.s32 	%r32, %r32, 4;
	setp.ne.s32 	%p3, %r33, 0;
	@%p3 bra 	$L__BB0_3;
$L__BB0_4:
	setp.eq.s32 	%p4, %r2, 0;
	@%p4 bra 	$L__BB0_7;
	neg.s32 	%r38, %r2;
$L__BB0_6:
	.pragma "nounroll";
	mad.lo.s32 	%r41, %r41, %r40, %r41;
	add.s32 	%r40, %r40, 1;
	add.s32 	%r38, %r38, 1;
	setp.ne.s32 	%p5, %r38, 0;
	@%p5 bra 	$L__BB0_6;
$L__BB0_7:
	st.global.u32 	[%rd1], %r41;
$L__BB0_8:
	ret;

}


// ===== COMPILED SASS (sm_100) =====

	.target	sm_100

	.elftype	@"ET_EXEC"


//--------------------- .note.nv.tkinfo           --------------------------
	.section	.note.nv.tkinfo,"",@"SHT_NOTE"
	.sectionflags	@"SHF_NOTE_NV_TKINFO"
	.tkinfo
        /*0018*/ 	.word	0x00000002
        /*0030*/ 	.string	""
        /*0030*/ 	.string	"ptxas"
        /*0030*/ 	.string	"Cuda compilation tools, release 13.0, V13.0.88"
        /*0030*/ 	.string	"Build cuda_13.0.r13.0/compiler.36424714_0"
        /*0030*/ 	.string	"-arch sm_100 -m 64 "



//--------------------- .note.nv.cuinfo           --------------------------
	.section	.note.nv.cuinfo,"",@"SHT_NOTE"
	.sectionflags	@"SHF_NOTE_NV_CUINFO"
        /*0018*/ 	.short	0x0002
        /*001a*/ 	.short	0x0064
        /*001c*/ 	.short	0x0082
	.zero		2


//--------------------- .nv.info                  --------------------------
	.section	.nv.info,"",@"SHT_CUDA_INFO"
	.align	4


	//----- nvinfo : EIATTR_REGCOUNT
	.align		4
        /*0000*/ 	.byte	0x04, 0x2f
        /*0002*/ 	.short	(.L_1 - .L_0)
	.align		4
.L_0:
        /*0004*/ 	.word	index@(_Z7testgpuPii)
        /*0008*/ 	.word	0x0000000d


	//----- nvinfo : EIATTR_FRAME_SIZE
	.align		4
.L_1:
        /*000c*/ 	.byte	0x04, 0x11
        /*000e*/ 	.short	(.L_3 - .L_2)
	.align		4
.L_2:
        /*0010*/ 	.word	index@(_Z7testgpuPii)
        /*0014*/ 	.word	0x00000000


	//----- nvinfo : EIATTR_MIN_STACK_SIZE
	.align		4
.L_3:
        /*0018*/ 	.byte	0x04, 0x12
        /*001a*/ 	.short	(.L_5 - .L_4)
	.align		4
.L_4:
        /*001c*/ 	.word	index@(_Z7testgpuPii)
        /*0020*/ 	.word	0x00000000
.L_5:


//--------------------- .nv.compat                --------------------------
	.section	.nv.compat,"",@"SHT_CUDA_COMPAT_INFO"
	.align	4
        /*0000*/ 	.byte	0x02, 0x09, 0x00, 0x00, 0x02, 0x02, 0x01, 0x00, 0x02, 0x05, 0x05, 0x00, 0x03, 0x07, 0x01, 0x01
        /*0010*/ 	.byte	0x02, 0x03, 0x00, 0x00, 0x02, 0x06, 0x01, 0x00, 0x04, 0x0b, 0x08, 0x00, 0x09, 0x00, 0x00, 0x00
        /*0020*/ 	.byte	0x00, 0x00, 0x00, 0x00


//--------------------- .nv.info._Z7testgpuPii    --------------------------
	.section	.nv.info._Z7testgpuPii,"",@"SHT_CUDA_INFO"
	.sectionflags	@""
	.align	4


	//----- nvinfo : EIATTR_CUDA_API_VERSION
	.align		4
        /*0000*/ 	.byte	0x04, 0x37
        /*0002*/ 	.short	(.L_7 - .L_6)
.L_6:
        /*0004*/ 	.word	0x00000082


	//----- nvinfo : EIATTR_KPARAM_INFO
	.align		4
.L_7:
        /*0008*/ 	.byte	0x04, 0x17
        /*000a*/ 	.short	(.L_9 - .L_8)
.L_8:
        /*000c*/ 	.word	0x00000000
        /*0010*/ 	.short	0x0001
        /*0012*/ 	.short	0x0008
        /*0014*/ 	.byte	0x00, 0xf0, 0x11, 0x00


	//----- nvinfo : EIATTR_KPARAM_INFO
	.align		4
.L_9:
        /*0018*/ 	.byte	0x04, 0x17
        /*001a*/ 	.short	(.L_11 - .L_10)
.L_10:
        /*001c*/ 	.word	0x00000000
        /*0020*/ 	.short	0x0000
        /*0022*/ 	.short	0x0000
        /*0024*/ 	.byte	0x00, 0xf5, 0x21, 0x00


	//----- nvinfo : EIATTR_SPARSE_MMA_MASK
	.align		4
.L_11:
        /*0028*/ 	.byte	0x03, 0x50
        /*002a*/ 	.short	0x0000


	//----- nvinfo : EIATTR_MAXREG_COUNT
	.align		4
        /*002c*/ 	.byte	0x03, 0x1b
        /*002e*/ 	.short	0x00ff


	//----- nvinfo : EIATTR_MERCURY_ISA_VERSION
	.align		4
        /*0030*/ 	.byte	0x03, 0x5f
        /*0032*/ 	.short	0x0101


	//----- nvinfo : EIATTR_VRC_CTA_INIT_COUNT
	.align		4
        /*0034*/ 	.byte	0x02, 0x4a
	.zero		1
	.zero		1


	//----- nvinfo : EIATTR_EXIT_INSTR_OFFSETS
	.align		4
        /*0038*/ 	.byte	0x04, 0x1c
        /*003a*/ 	.short	(.L_13 - .L_12)


	//   ....[0]....
.L_12:
        /*003c*/ 	.word	0x00000030


	//   ....[1]....
        /*0040*/ 	.word	0x00000630


	//----- nvinfo : EIATTR_CBANK_PARAM_SIZE
	.align		4
.L_13:
        /*0044*/ 	.byte	0x03, 0x19
        /*0046*/ 	.short	0x000c


	//----- nvinfo : EIATTR_PARAM_CBANK
	.align		4
        /*0048*/ 	.byte	0x04, 0x0a
        /*004a*/ 	.short	(.L_15 - .L_14)
	.align		4
.L_14:
        /*004c*/ 	.word	index@(.nv.constant0._Z7testgpuPii)
        /*0050*/ 	.short	0x0380
        /*0052*/ 	.short	0x000c


	//----- nvinfo : EIATTR_SW_WAR
	.align		4
.L_15:
        /*0054*/ 	.byte	0x04, 0x36
        /*0056*/ 	.short	(.L_17 - .L_16)
.L_16:
        /*0058*/ 	.word	0x00000008
.L_17:


//--------------------- .nv.callgraph             --------------------------
	.section	.nv.callgraph,"",@"SHT_CUDA_CALLGRAPH"
	.align	4
	.sectionentsize	8
	.align		4
        /*0000*/ 	.word	0x00000000
	.align		4
        /*0004*/ 	.word	0xffffffff
	.align		4
        /*0008*/ 	.word	0x00000000
	.align		4
        /*000c*/ 	.word	0xfffffffe
	.align		4
        /*0010*/ 	.word	0x00000000
	.align		4
        /*0014*/ 	.word	0xfffffffd
	.align		4
        /*0018*/ 	.word	0x00000000
	.align		4
        /*001c*/ 	.word	0xfffffffc


//--------------------- .text._Z7testgpuPii       --------------------------
	.section	.text._Z7testgpuPii,"ax",@progbits
	.align	128
        .global         _Z7testgpuPii
        .type           _Z7testgpuPii,@function
        .size           _Z7testgpuPii,(.L_x_8 - _Z7testgpuPii)
        .other          _Z7testgpuPii,@"STO_CUDA_ENTRY STV_DEFAULT"
_Z7testgpuPii:
.text._Z7testgpuPii:
[----:B------:R-:W-:Y:S08]  /*0000*/  LDC R1, c[0x0][0x37c] ;  /* 0x0000df00ff017b82 */ /* 0x000ff00000000800 */
[----:B------:R-:W0:Y:S02]  /*0010*/  LDC R4, c[0x0][0x388] ;  /* 0x0000e200ff047b82 */ /* 0x000e240000000800 */
[----:B0-----:R-:W-:-:S13]  /*0020*/  ISETP.GE.AND P0, PT, R4, 0x1, PT ;  /* 0x000000010400780c */ /* 0x001fda0003f06270 */
[----:B------:R-:W-:Y:S05]  /*0030*/  @!P0 EXIT ;  /* 0x000000000000894d */ /* 0x000fea0003800000 */
[----:B------:R-:W0:Y:S01]  /*0040*/  LDC.64 R2, c[0x0][0x380] ;  /* 0x0000e000ff027b82 */ /* 0x000e220000000a00 */
[----:B------:R-:W0:Y:S01]  /*0050*/  LDCU.64 UR4, c[0x0][0x358] ;  /* 0x00006b00ff0477ac */ /* 0x000e220008000a00 */
[C---:B------:R-:W-:Y:S01]  /*0060*/  ISETP.GE.U32.AND P0, PT, R4.reuse, 0x4, PT ;  /* 0x000000040400780c */ /* 0x040fe20003f06070 */
[----:B------:R-:W-:Y:S01]  /*0070*/  HFMA2 R0, -RZ, RZ, 0, 0 ;  /* 0x00000000ff007431 */ /* 0x000fe200000001ff */
[----:B------:R-:W-:Y:S01]  /*0080*/  LOP3.LUT R5, R4, 0x3, RZ, 0xc0, !PT ;  /* 0x0000000304057812 */ /* 0x000fe200078ec0ff */
[----:B0-----:R0:W5:Y:S10]  /*0090*/  LDG.E R7, desc[UR4][R2.64] ;  /* 0x0000000402077981 */ /* 0x001174000c1e1900 */
[----:B------:R-:W-:Y:S05]  /*00a0*/  @!P0 BRA `(.L_x_0) ;  /* 0x00000004003c8947 */ /* 0x000fea0003800000 */
[----:B------:R-:W-:Y:S01]  /*00b0*/  LOP3.LUT R0, R4, 0x7ffffffc, RZ, 0xc0, !PT ;  /* 0x7ffffffc04007812 */ /* 0x000fe200078ec0ff */
[----:B------:R-:W-:-:S03]  /*00c0*/  IMAD.MOV.U32 R4, RZ, RZ, 0x1 ;  /* 0x00000001ff047424 */ /* 0x000fc600078e00ff */
[----:B------:R-:W-:-:S04]  /*00d0*/  IADD3 R10, PT, PT, -R0, RZ, RZ ;  /* 0x000000ff000a7210 */ /* 0x000fc80007ffe1ff */
[----:B------:R-:W-:-:S13]  /*00e0*/  ISETP.GE.AND P0, PT, R10, RZ, PT ;  /* 0x000000ff0a00720c */ /* 0x000fda0003f06270 */
[----:B------:R-:W-:Y:S05]  /*00f0*/  @P0 BRA `(.L_x_1) ;  /* 0x0000000000fc0947 */ /* 0x000fea0003800000 */
[----:B------:R-:W-:Y:S02]  /*0100*/  IADD3 R6, PT, PT, -R10, RZ, RZ ;  /* 0x000000ff0a067210 */ /* 0x000fe40007ffe1ff */
[----:B------:R-:W-:Y:S02]  /*0110*/  PLOP3.LUT P0, PT, PT, PT, PT, 0x80, 0x8 ;  /* 0x000000000008781c */ /* 0x000fe40003f0f070 */
[----:B------:R-:W-:-:S13]  /*0120*/  ISETP.GT.AND P1, PT, R6, 0xc, PT ;  /* 0x0000000c0600780c */ /* 0x000fda0003f24270 */
[----:B------:R-:W-:Y:S05]  /*0130*/  @!P1 BRA `(.L_x_2) ;  /* 0x0000000000909947 */ /* 0x000fea0003800000 */
[----:B------:R-:W-:-:S13]  /*0140*/  PLOP3.LUT P0, PT, PT, PT, PT, 0x8, 0x80 ;  /* 0x000000000080781c */ /* 0x000fda0003f0e170 */
.L_x_3:
[----:B------:R-:W-:Y:S01]  /*0150*/  IADD3 R6, PT, PT, R4, -0x1, RZ ;  /* 0xffffffff04067810 */ /* 0x000fe20007ffe0ff */
[----:B------:R-:W-:Y:S01]  /*0160*/  VIADD R10, R10, 0x10 ;  /* 0x000000100a0a7836 */ /* 0x000fe20000000000 */
[----:B------:R-:W-:-:S03]  /*0170*/  IADD3 R9, PT, PT, R4, 0x3, RZ ;  /* 0x0000000304097810 */ /* 0x000fc60007ffe0ff */
[----:B-----5:R-:W-:Y:S01]  /*0180*/  IMAD R7, R6, R7, R7 ;  /* 0x0000000706077224 */ /* 0x020fe200078e0207 */
[----:B------:R-:W-:Y:S01]  /*0190*/  ISETP.GE.AND P1, PT, R10, -0xc, PT ;  /* 0xfffffff40a00780c */ /* 0x000fe20003f26270 */
[----:B------:R-:W-:Y:S02]  /*01a0*/  VIADD R6, R4, 0x2 ;  /* 0x0000000204067836 */ /* 0x000fe40000000000 */
[----:B------:R-:W-:-:S04]  /*01b0*/  IMAD R7, R7, R4, R7 ;  /* 0x0000000407077224 */ /* 0x000fc800078e0207 */
[----:B------:R-:W-:-:S05]  /*01c0*/  IMAD R8, R7, R4, R7 ;  /* 0x0000000407087224 */ /* 0x000fca00078e0207 */
[----:B------:R-:W-:-:S05]  /*01d0*/  IADD3 R7, PT, PT, R7, R8, RZ ;  /* 0x0000000807077210 */ /* 0x000fca0007ffe0ff */
[----:B------:R-:W-:Y:S02]  /*01e0*/  IMAD R6, R6, R7, R7 ;  /* 0x0000000706067224 */ /* 0x000fe400078e0207 */
[----:B------:R-:W-:Y:S02]  /*01f0*/  VIADD R7, R4, 0x4 ;  /* 0x0000000404077836 */ /* 0x000fe40000000000 */
[----:B------:R-:W-:Y:S02]  /*0200*/  IMAD R6, R6, R9, R6 ;  /* 0x0000000906067224 */ /* 0x000fe400078e0206 */
[C---:B------:R-:W-:Y:S02]  /*0210*/  VIADD R9, R4.reuse, 0x7 ;  /* 0x0000000704097836 */ /* 0x040fe40000000000 */
[----:B------:R-:W-:Y:S01]  /*0220*/  IMAD R8, R7, R6, R6 ;  /* 0x0000000607087224 */ /* 0x000fe200078e0206 */
[----:B------:R-:W-:-:S03]  /*0230*/  IADD3 R6, PT, PT, R4, 0x6, RZ ;  /* 0x0000000604067810 */ /* 0x000fc60007ffe0ff */
[----:B------:R-:W-:-:S05]  /*0240*/  IMAD R7, R7, R8, R8 ;  /* 0x0000000807077224 */ /* 0x000fca00078e0208 */
[----:B------:R-:W-:-:S05]  /*0250*/  IADD3 R7, PT, PT, R8, R7, RZ ;  /* 0x0000000708077210 */ /* 0x000fca0007ffe0ff */
[----:B------:R-:W-:Y:S01]  /*0260*/  IMAD R6, R6, R7, R7 ;  /* 0x0000000706067224 */ /* 0x000fe200078e0207 */
[----:B------:R-:W-:-:S03]  /*0270*/  IADD3 R7, PT, PT, R4, 0x8, RZ ;  /* 0x0000000804077810 */ /* 0x000fc60007ffe0ff */
[----:B------:R-:W-:Y:S01]  /*0280*/  IMAD R6, R6, R9, R6 ;  /* 0x0000000906067224 */ /* 0x000fe200078e0206 */
[----:B------:R-:W-:-:S03]  /*0290*/  IADD3 R9, PT, PT, R4, 0xb, RZ ;  /* 0x0000000b04097810 */ /* 0x000fc60007ffe0ff */
[----:B------:R-:W-:Y:S01]  /*02a0*/  IMAD R8, R7, R6, R6 ;  /* 0x0000000607087224 */ /* 0x000fe200078e0206 */
[----:B------:R-:W-:-:S03]  /*02b0*/  IADD3 R6, PT, PT, R4, 0xa, RZ ;  /* 0x0000000a04067810 */ /* 0x000fc60007ffe0ff */
[----:B------:R-:W-:-:S04]  /*02c0*/  IMAD R7, R7, R8, R8 ;  /* 0x0000000807077224 */ /* 0x000fc800078e0208 */
[----:B------:R-:W-:-:S04]  /*02d0*/  IMAD.IADD R7, R8, 0x1, R7 ;  /* 0x0000000108077824 */ /* 0x000fc800078e0207 */
[----:B------:R-:W-:Y:S01]  /*02e0*/  IMAD R6, R6, R7, R7 ;  /* 0x0000000706067224 */ /* 0x000fe200078e0207 */
[----:B------:R-:W-:-:S03]  /*02f0*/  IADD3 R7, PT, PT, R4, 0xc, RZ ;  /* 0x0000000c04077810 */ /* 0x000fc60007ffe0ff */
[----:B------:R-:W-:-:S04]  /*0300*/  IMAD R6, R6, R9, R6 ;  /* 0x0000000906067224 */ /* 0x000fc800078e0206 */
[----:B------:R-:W-:-:S04]  /*0310*/  IMAD R6, R7, R6, R6 ;  /* 0x0000000607067224 */ /* 0x000fc800078e0206 */
[----:B------:R-:W-:Y:S01]  /*0320*/  IMAD R9, R7, R6, R6 ;  /* 0x0000000607097224 */ /* 0x000fe200078e0206 */
[C---:B------:R-:W-:Y:S01]  /*0330*/  IADD3 R7, PT, PT, R4.reuse, 0xe, RZ ;  /* 0x0000000e04077810 */ /* 0x040fe20007ffe0ff */
[----:B------:R-:W-:-:S03]  /*0340*/  VIADD R4, R4, 0x10 ;  /* 0x0000001004047836 */ /* 0x000fc60000000000 */
[----:B------:R-:W-:-:S05]  /*0350*/  IADD3 R6, PT, PT, R6, R9, RZ ;  /* 0x0000000906067210 */ /* 0x000fca0007ffe0ff */
[----:B------:R-:W-:Y:S01]  /*0360*/  IMAD R7, R7, R6, R6 ;  /* 0x0000000607077224 */ /* 0x000fe200078e0206 */
[----:B------:R-:W-:Y:S06]  /*0370*/  @!P1 BRA `(.L_x_3) ;  /* 0xfffffffc00749947 */ /* 0x000fec000383ffff */
.L_x_2:
[----:B------:R-:W-:-:S04]  /*0380*/  IADD3 R6, PT, PT, -R10, RZ, RZ ;  /* 0x000000ff0a067210 */ /* 0x000fc80007ffe1ff */
[----:B------:R-:W-:-:S13]  /*0390*/  ISETP.GT.AND P1, PT, R6, 0x4, PT ;  /* 0x000000040600780c */ /* 0x000fda0003f24270 */
[----:B------:R-:W-:Y:S05]  /*03a0*/  @!P1 BRA `(.L_x_4) ;  /* 0x0000000000489947 */ /* 0x000fea0003800000 */
[----:B------:R-:W-:Y:S01]  /*03b0*/  IADD3 R6, PT, PT, R4, -0x1, RZ ;  /* 0xffffffff04067810 */ /* 0x000fe20007ffe0ff */
[----:B------:R-:W-:Y:S01]  /*03c0*/  VIADD R10, R10, 0x8 ;  /* 0x000000080a0a7836 */ /* 0x000fe20000000000 */
[C---:B------:R-:W-:Y:S02]  /*03d0*/  IADD3 R9, PT, PT, R4.reuse, 0x3, RZ ;  /* 0x0000000304097810 */ /* 0x040fe40007ffe0ff */
[----:B------:R-:W-:Y:S01]  /*03e0*/  PLOP3.LUT P0, PT, PT, PT, PT, 0x8, 0x80 ;  /* 0x000000000080781c */ /* 0x000fe20003f0e170 */
[----:B-----5:R-:W-:Y:S02]  /*03f0*/  IMAD R7, R7, R6, R7 ;  /* 0x0000000607077224 */ /* 0x020fe400078e0207 */
[C---:B------:R-:W-:Y:S02]  /*0400*/  VIADD R6, R4.reuse, 0x2 ;  /* 0x0000000204067836 */ /* 0x040fe40000000000 */
[----:B------:R-:W-:-:S04]  /*0410*/  IMAD R7, R4, R7, R7 ;  /* 0x0000000704077224 */ /* 0x000fc800078e0207 */
[----:B------:R-:W-:-:S05]  /*0420*/  IMAD R8, R4, R7, R7 ;  /* 0x0000000704087224 */ /* 0x000fca00078e0207 */
[----:B------:R-:W-:-:S05]  /*0430*/  IADD3 R7, PT, PT, R7, R8, RZ ;  /* 0x0000000807077210 */ /* 0x000fca0007ffe0ff */
[----:B------:R-:W-:Y:S02]  /*0440*/  IMAD R6, R6, R7, R7 ;  /* 0x0000000706067224 */ /* 0x000fe400078e0207 */
[----:B------:R-:W-:Y:S02]  /*0450*/  VIADD R7, R4, 0x4 ;  /* 0x0000000404077836 */ /* 0x000fe40000000000 */
[----:B------:R-:W-:-:S04]  /*0460*/  IMAD R6, R6, R9, R6 ;  /* 0x0000000906067224 */ /* 0x000fc800078e0206 */
[----:B------:R-:W-:-:S04]  /*0470*/  IMAD R6, R7, R6, R6 ;  /* 0x0000000607067224 */ /* 0x000fc800078e0206 */
[----:B------:R-:W-:Y:S01]  /*0480*/  IMAD R9, R7, R6, R6 ;  /* 0x0000000607097224 */ /* 0x000fe200078e0206 */
[C---:B------:R-:W-:Y:S02]  /*0490*/  IADD3 R7, PT, PT, R4.reuse, 0x6, RZ ;  /* 0x0000000604077810 */ /* 0x040fe40007ffe0ff */
[----:B------:R-:W-:Y:S02]  /*04a0*/  IADD3 R4, PT, PT, R4, 0x8, RZ ;  /* 0x0000000804047810 */ /* 0x000fe40007ffe0ff */
[----:B------:R-:W-:-:S05]  /*04b0*/  IADD3 R6, PT, PT, R6, R9, RZ ;  /* 0x0000000906067210 */ /* 0x000fca0007ffe0ff */
[----:B------:R-:W-:-:S07]  /*04c0*/  IMAD R7, R7, R6, R6 ;  /* 0x0000000607077224 */ /* 0x000fce00078e0206 */
.L_x_4:
[----:B------:R-:W-:-:S13]  /*04d0*/  ISETP.NE.OR P0, PT, R10, RZ, P0 ;  /* 0x000000ff0a00720c */ /* 0x000fda0000705670 */
[----:B------:R-:W-:Y:S05]  /*04e0*/  @!P0 BRA `(.L_x_0) ;  /* 0x00000000002c8947 */ /* 0x000fea0003800000 */
.L_x_1:
[----:B------:R-:W-:Y:S01]  /*04f0*/  IADD3 R6, PT, PT, R4, -0x1, RZ ;  /* 0xffffffff04067810 */ /* 0x000fe20007ffe0ff */
[----:B------:R-:W-:-:S04]  /*0500*/  VIADD R10, R10, 0x4 ;  /* 0x000000040a0a7836 */ /* 0x000fc80000000000 */
[----:B-----5:R-:W-:Y:S01]  /*0510*/  IMAD R7, R6, R7, R7 ;  /* 0x0000000706077224 */ /* 0x020fe200078e0207 */
[----:B------:R-:W-:-:S03]  /*0520*/  ISETP.NE.AND P0, PT, R10, RZ, PT ;  /* 0x000000ff0a00720c */ /* 0x000fc60003f05270 */
[----:B------:R-:W-:Y:S01]  /*0530*/  IMAD R9, R7, R4, R7 ;  /* 0x0000000407097224 */ /* 0x000fe200078e0207 */
[----:B------:R-:W-:-:S03]  /*0540*/  IADD3 R7, PT, PT, R4, 0x2, RZ ;  /* 0x0000000204077810 */ /* 0x000fc60007ffe0ff */
[----:B------:R-:W-:Y:S02]  /*0550*/  IMAD R6, R9, R4, R9 ;  /* 0x0000000409067224 */ /* 0x000fe400078e0209 */
[----:B------:R-:W-:-:S03]  /*0560*/  VIADD R4, R4, 0x4 ;  /* 0x0000000404047836 */ /* 0x000fc60000000000 */
[----:B------:R-:W-:-:S05]  /*0570*/  IADD3 R6, PT, PT, R9, R6, RZ ;  /* 0x0000000609067210 */ /* 0x000fca0007ffe0ff */
[----:B------:R-:W-:Y:S01]  /*0580*/  IMAD R7, R7, R6, R6 ;  /* 0x0000000607077224 */ /* 0x000fe200078e0206 */
[----:B------:R-:W-:Y:S06]  /*0590*/  @P0 BRA `(.L_x_1) ;  /* 0xfffffffc00d40947 */ /* 0x000fec000383ffff */
.L_x_0:
[----:B------:R-:W-:-:S13]  /*05a0*/  ISETP.NE.AND P0, PT, R5, RZ, PT ;  /* 0x000000ff0500720c */ /* 0x000fda0003f05270 */
[----:B------:R-:W-:Y:S05]  /*05b0*/  @!P0 BRA `(.L_x_5) ;  /* 0x0000000000188947 */ /* 0x000fea0003800000 */
[----:B------:R-:W-:-:S07]  /*05c0*/  IADD3 R5, PT, PT, -R5, RZ, RZ ;  /* 0x000000ff05057210 */ /* 0x000fce0007ffe1ff */
.L_x_6:
[----:B------:R-:W-:Y:S01]  /*05d0*/  IADD3 R5, PT, PT, R5, 0x1, RZ ;  /* 0x0000000105057810 */ /* 0x000fe20007ffe0ff */
[C---:B-----5:R-:W-:Y:S01]  /*05e0*/  IMAD R7, R0.reuse, R7, R7 ;  /* 0x0000000700077224 */ /* 0x060fe200078e0207 */
[----:B------:R-:W-:Y:S02]  /*05f0*/  IADD3 R0, PT, PT, R0, 0x1, RZ ;  /* 0x0000000100007810 */ /* 0x000fe40007ffe0ff */
[----:B------:R-:W-:-:S13]  /*0600*/  ISETP.NE.AND P0, PT, R5, RZ, PT ;  /* 0x000000ff0500720c */ /* 0x000fda0003f05270 */
[----:B------:R-:W-:Y:S05]  /*0610*/  @P0 BRA `(.L_x_6) ;  /* 0xfffffffc00ec0947 */ /* 0x000fea000383ffff */
.L_x_5:
[----:B-----5:R-:W-:Y:S01]  /*0620*/  STG.E desc[UR4][R2.64], R7 ;  /* 0x0000000702007986 */ /* 0x020fe2000c101904 */
[----:B------:R-:W-:Y:S05]  /*0630*/  EXIT ;  /* 0x000000000000794d */ /* 0x000fea0003800000 */
.L_x_7:
[----:B------:R-:W-:-:S00]  /*0640*/  BRA `(.L_x_7) ;  /* 0xfffffffc00fc7947 */ /* 0x000fc0000383ffff */
[----:B------:R-:W-:-:S00]  /*0650*/  NOP ;  /* 0x0000000000007918 */ /* 0x000fc00000000000 */
        /* <DEDUP_REMOVED lines=10> */
.L_x_8:


//--------------------- .nv.shared.reserved.0     --------------------------
	.section	.nv.shared.reserved.0,"aw",@nobits
	.weak		__nv_reservedSMEM_offset_0_alias
	.size		__nv_reservedSMEM_offset_0_alias, 0, 64
	.other		__nv_reservedSMEM_offset_0_alias,@"STO_CUDA_RESERVED_SHARED STV_DEFAULT"
__nv_reservedSMEM_offset_0_alias:
	.zero		0
	.zero		64


//--------------------- .nv.constant0._Z7testgpuPii --------------------------
	.section	.nv.constant0._Z7testgpuPii,"a",@progbits
	.sectionflags	@""
	.align	4
.nv.constant0._Z7testgpuPii:
	.zero		908


//--------------------- SYMBOLS --------------------------

	.type		.nv.reservedSmem.offset0,@object
	.size		.nv.reservedSmem.offset0,0x4
